	.headerflags	@"EF_CUDA_TEXMODE_UNIFIED EF_CUDA_64BIT_ADDRESS EF_CUDA_ACCELERATORS EF_CUDA_SM90 EF_CUDA_VIRTUAL_SM(EF_CUDA_SM90)"
	.elftype	@"ET_EXEC"


//--------------------- .nv.info                  --------------------------
	.section	.nv.info,"",@"SHT_CUDA_INFO"
	.align	4


	//----- nvinfo : EIATTR_REGCOUNT
	.align		4
        /*0000*/ 	.byte	0x04, 0x2f
        /*0002*/ 	.short	(.L_1 - .L_0)
	.align		4
.L_0:
        /*0004*/ 	.word	index@(triton_poi_fused_convolution_38)
        /*0008*/ 	.word	0x0000000a


	//----- nvinfo : EIATTR_MIN_STACK_SIZE
	.align		4
.L_1:
        /*000c*/ 	.byte	0x04, 0x12
        /*000e*/ 	.short	(.L_3 - .L_2)
	.align		4
.L_2:
        /*0010*/ 	.word	index@(triton_poi_fused_convolution_38)
        /*0014*/ 	.word	0x00000000


	//----- nvinfo : EIATTR_FRAME_SIZE
	.align		4
.L_3:
        /*0018*/ 	.byte	0x04, 0x11
        /*001a*/ 	.short	(.L_5 - .L_4)
	.align		4
.L_4:
        /*001c*/ 	.word	index@(triton_poi_fused_convolution_38)
        /*0020*/ 	.word	0x00000000


	//----- nvinfo : EIATTR_MIN_STACK_SIZE
	.align		4
.L_5:
        /*0024*/ 	.byte	0x04, 0x12
        /*0026*/ 	.short	(.L_7 - .L_6)
	.align		4
.L_6:
        /*0028*/ 	.word	index@(triton_poi_fused_convolution_38)
        /*002c*/ 	.word	0x00000000
.L_7:


//--------------------- .nv.info.triton_poi_fused_convolution_38 --------------------------
	.section	.nv.info.triton_poi_fused_convolution_38,"",@"SHT_CUDA_INFO"
	.sectionflags	@""
	.align	4


	//----- nvinfo : EIATTR_CUDA_API_VERSION
	.align		4
        /*0000*/ 	.byte	0x04, 0x37
        /*0002*/ 	.short	(.L_9 - .L_8)
.L_8:
        /*0004*/ 	.word	0x0000007c


	//----- nvinfo : EIATTR_KPARAM_INFO
	.align		4
.L_9:
        /*0008*/ 	.byte	0x04, 0x17
        /*000a*/ 	.short	(.L_11 - .L_10)
.L_10:
        /*000c*/ 	.word	0x00000000
        /*0010*/ 	.short	0x0002
        /*0012*/ 	.short	0x0010
        /*0014*/ 	.byte	0x00, 0xf0, 0x11, 0x00


	//----- nvinfo : EIATTR_KPARAM_INFO
	.align		4
.L_11:
        /*0018*/ 	.byte	0x04, 0x17
        /*001a*/ 	.short	(.L_13 - .L_12)
.L_12:
        /*001c*/ 	.word	0x00000000
        /*0020*/ 	.short	0x0001
        /*0022*/ 	.short	0x0008
        /*0024*/ 	.byte	0x00, 0xf4, 0x21, 0x00


	//----- nvinfo : EIATTR_KPARAM_INFO
	.align		4
.L_13:
        /*0028*/ 	.byte	0x04, 0x17
        /*002a*/ 	.short	(.L_15 - .L_14)
.L_14:
        /*002c*/ 	.word	0x00000000
        /*0030*/ 	.short	0x0000
        /*0032*/ 	.short	0x0000
        /*0034*/ 	.byte	0x00, 0xf4, 0x21, 0x00


	//----- nvinfo : EIATTR_SPARSE_MMA_MASK
	.align		4
.L_15:
        /*0038*/ 	.byte	0x03, 0x50
        /*003a*/ 	.short	0x0000


	//----- nvinfo : EIATTR_MAXREG_COUNT
	.align		4
        /*003c*/ 	.byte	0x03, 0x1b
        /*003e*/ 	.short	0x00ff


	//----- nvinfo : EIATTR_EXIT_INSTR_OFFSETS
	.align		4
        /*0040*/ 	.byte	0x04, 0x1c
        /*0042*/ 	.short	(.L_17 - .L_16)


	//   ....[0]....
.L_16:
        /*0044*/ 	.word	0x000000e0


	//   ....[1]....
        /*0048*/ 	.word	0x00000100


	//----- nvinfo : EIATTR_REQNTID
	.align		4
.L_17:
        /*004c*/ 	.byte	0x04, 0x10
        /*004e*/ 	.short	(.L_19 - .L_18)
.L_18:
        /*0050*/ 	.word	0x00000020
        /*0054*/ 	.word	0x00000001
        /*0058*/ 	.word	0x00000001


	//----- nvinfo : EIATTR_CBANK_PARAM_SIZE
	.align		4
.L_19:
        /*005c*/ 	.byte	0x03, 0x19
        /*005e*/ 	.short	0x0014


	//----- nvinfo : EIATTR_PARAM_CBANK
	.align		4
        /*0060*/ 	.byte	0x04, 0x0a
        /*0062*/ 	.short	(.L_21 - .L_20)
	.align		4
.L_20:
        /*0064*/ 	.word	index@(.nv.constant0.triton_poi_fused_convolution_38)
        /*0068*/ 	.short	0x0210
        /*006a*/ 	.short	0x0014


	//----- nvinfo : EIATTR_SW_WAR
	.align		4
.L_21:
        /*006c*/ 	.byte	0x04, 0x36
        /*006e*/ 	.short	(.L_23 - .L_22)
.L_22:
        /*0070*/ 	.word	0x00000008
.L_23:


//--------------------- .nv.callgraph             --------------------------
	.section	.nv.callgraph,"",@"SHT_CUDA_CALLGRAPH"
	.align	4
	.sectionentsize	8
	.align		4
        /*0000*/ 	.word	0x00000000
	.align		4
        /*0004*/ 	.word	0xffffffff
	.align		4
        /*0008*/ 	.word	0x00000000
	.align		4
        /*000c*/ 	.word	0xfffffffe
	.align		4
        /*0010*/ 	.word	0x00000000
	.align		4
        /*0014*/ 	.word	0xfffffffd
	.align		4
        /*0018*/ 	.word	0x00000000
	.align		4
        /*001c*/ 	.word	0xfffffffc


//--------------------- .text.triton_poi_fused_convolution_38 --------------------------
	.section	.text.triton_poi_fused_convolution_38,"ax",@progbits
	.align	128
        .global         triton_poi_fused_convolution_38
        .type           triton_poi_fused_convolution_38,@function
        .size           triton_poi_fused_convolution_38,(.L_x_1 - triton_poi_fused_convolution_38)
        .other          triton_poi_fused_convolution_38,@"STO_CUDA_ENTRY STV_DEFAULT"
triton_poi_fused_convolution_38:
.text.triton_poi_fused_convolution_38:
[----:B------:R-:W0:Y:S02]  /*0000*/  LDC R1, c[0x0][0x28] ;  /* 0x00000a00ff017b82 */ /* 0x000e240000000800 */
[----:B------:R-:W1:Y:S01]  /*0010*/  S2R R0, SR_TID.X ;  /* 0x0000000000007919 */ /* 0x000e620000002100 */
[----:B------:R-:W2:Y:S01]  /*0020*/  LDC.64 R2, c[0x0][0x210] ;  /* 0x00008400ff027b82 */ /* 0x000ea20000000a00 */
[----:B------:R-:W-:Y:S01]  /*0030*/  ULDC.64 UR4, c[0x0][0x208] ;  /* 0x0000820000047ab9 */ /* 0x000fe20000000a00 */
[----:B------:R-:W3:Y:S06]  /*0040*/  S2R R7, SR_CTAID.X ;  /* 0x0000000000077919 */ /* 0x000eec0000002500 */
[----:B------:R-:W4:Y:S01]  /*0050*/  LDC.64 R4, c[0x0][0x218] ;  /* 0x00008600ff047b82 */ /* 0x000f220000000a00 */
[----:B-1----:R-:W-:Y:S01]  /*0060*/  LOP3.LUT R0, R0, 0x1f, RZ, 0xc0, !PT ;  /* 0x0000001f00007812 */ /* 0x002fe200078ec0ff */
[----:B----4-:R-:W4:Y:S03]  /*0070*/  LDG.E R5, desc[UR4][R4.64] ;  /* 0x0000000404057981 */ /* 0x010f26000c1e1900 */
[----:B---3--:R-:W-:Y:S01]  /*0080*/  LEA R7, R7, R0, 0x5 ;  /* 0x0000000007077211 */ /* 0x008fe200078e28ff */
[----:B------:R-:W-:-:S03]  /*0090*/  HFMA2.MMA R0, -RZ, RZ, 0, 0 ;  /* 0x00000000ff007435 */ /* 0x000fc600000001ff */
[C---:B------:R-:W-:Y:S01]  /*00a0*/  ISETP.GE.AND P0, PT, R7.reuse, 0x14, PT ;  /* 0x000000140700780c */ /* 0x040fe20003f06270 */
[----:B--2---:R-:W-:-:S12]  /*00b0*/  IMAD.WIDE R2, R7, 0x4, R2 ;  /* 0x0000000407027825 */ /* 0x004fd800078e0202 */
[----:B------:R-:W4:Y:S02]  /*00c0*/  @!P0 LDG.E R0, desc[UR4][R2.64] ;  /* 0x0000000402008981 */ /* 0x000f24000c1e1900 */
[----:B----4-:R-:W-:Y:S01]  /*00d0*/  FADD R7, R5, R0 ;  /* 0x0000000005077221 */ /* 0x010fe20000000000 */
[----:B------:R-:W-:Y:S06]  /*00e0*/  @P0 EXIT ;  /* 0x000000000000094d */ /* 0x000fec0003800000 */
[----:B------:R-:W-:Y:S01]  /*00f0*/  STG.E desc[UR4][R2.64], R7 ;  /* 0x0000000702007986 */ /* 0x000fe2000c101904 */
[----:B------:R-:W-:Y:S05]  /*0100*/  EXIT ;  /* 0x000000000000794d */ /* 0x000fea0003800000 */
.L_x_0:
[----:B------:R-:W-:-:S00]  /*0110*/  BRA `(.L_x_0) ;  /* 0xfffffffc00fc7947 */ /* 0x000fc0000383ffff */
[----:B------:R-:W-:-:S00]  /*0120*/  NOP ;  /* 0x0000000000007918 */ /* 0x000fc00000000000 */
        /* <DEDUP_REMOVED lines=13> */
.L_x_1:


//--------------------- .nv.constant0.triton_poi_fused_convolution_38 --------------------------
	.section	.nv.constant0.triton_poi_fused_convolution_38,"a",@progbits
	.sectionflags	@""
	.align	4
.nv.constant0.triton_poi_fused_convolution_38:
	.zero		548
